//
// Generated by NVIDIA NVVM Compiler
//
// Compiler Build ID: CL-36424714
// Cuda compilation tools, release 13.0, V13.0.88
// Based on NVVM 20.0.0
//

.version 9.0
.target sm_100
.address_size 64

	// .globl	_Z13sum_reductionPii
.func  (.param .b64 func_retval0) __internal_accurate_pow
()
;

.visible .entry _Z13sum_reductionPii(
	.param .u64 .ptr .align 1 _Z13sum_reductionPii_param_0,
	.param .u32 _Z13sum_reductionPii_param_1
)
{
	.reg .pred 	%p<5>;
	.reg .b32 	%r<22>;
	.reg .b64 	%rd<7>;
	.reg .b64 	%fd<8>;

	ld.param.u64 	%rd1, [_Z13sum_reductionPii_param_0];
	ld.param.u32 	%r3, [_Z13sum_reductionPii_param_1];
	mov.u32 	%r4, %tid.x;
	mov.u32 	%r5, %ntid.x;
	mov.u32 	%r6, %ctaid.x;
	mad.lo.s32 	%r1, %r5, %r6, %r4;
	mov.b32 	%r7, 1;
	shl.b32 	%r2, %r7, %r3;
	mov.f64 	%fd1, 0d4000000000000000;
	{
	.reg .b32 %temp; 
	mov.b64 	{%temp, %r8}, %fd1;
	}
	mov.f64 	%fd2, 0d4026000000000000;
	{
	.reg .b32 %temp; 
	mov.b64 	{%temp, %r9}, %fd2;
	}
	and.b32  	%r11, %r9, 2146435072;
	setp.eq.s32 	%p1, %r11, 1075838976;
	{ // callseq 0, 0
	.param .b64 retval0;
	call.uni (retval0), 
	__internal_accurate_pow, 
	(
	);
	ld.param.f64 	%fd3, [retval0];
	} // callseq 0
	setp.lt.s32 	%p2, %r8, 0;
	neg.f64 	%fd5, %fd3;
	selp.f64 	%fd6, %fd5, %fd3, %p1;
	selp.f64 	%fd7, %fd6, %fd3, %p2;
	cvt.rzi.s32.f64 	%r12, %fd7;
	setp.ge.s32 	%p3, %r1, %r12;
	@%p3 bra 	$L__BB0_3;
	add.s32 	%r13, %r2, -1;
	and.b32  	%r14, %r13, %r1;
	setp.ne.s32 	%p4, %r14, 0;
	@%p4 bra 	$L__BB0_3;
	cvta.to.global.u64 	%rd2, %rd1;
	shr.u32 	%r15, %r2, 31;
	add.s32 	%r16, %r2, %r15;
	shr.s32 	%r17, %r16, 1;
	add.s32 	%r18, %r17, %r1;
	mul.wide.s32 	%rd3, %r18, 4;
	add.s64 	%rd4, %rd2, %rd3;
	ld.global.u32 	%r19, [%rd4];
	mul.wide.s32 	%rd5, %r1, 4;
	add.s64 	%rd6, %rd2, %rd5;
	ld.global.u32 	%r20, [%rd6];
	add.s32 	%r21, %r20, %r19;
	st.global.u32 	[%rd6], %r21;
$L__BB0_3:
	ret;

}
.func  (.param .b64 func_retval0) __internal_accurate_pow()
{
	.reg .pred 	%p<8>;
	.reg .b32 	%r<46>;
	.reg .b32 	%f<3>;
	.reg .b64 	%fd<109>;

	mov.f64 	%fd10, 0d4000000000000000;
	{
	.reg .b32 %temp; 
	mov.b64 	{%temp, %r8}, %fd10;
	}
	{
	.reg .b32 %temp; 
	mov.b64 	{%r9, %temp}, %fd10;
	}
	shr.u32 	%r10, %r8, 20;
	setp.lt.u32 	%p1, %r8, 1048576;
	mov.f64 	%fd11, 0d4360000000000000;
	{
	.reg .b32 %temp; 
	mov.b64 	{%temp, %r11}, %fd11;
	}
	{
	.reg .b32 %temp; 
	mov.b64 	{%r12, %temp}, %fd11;
	}
	shr.u32 	%r13, %r11, 20;
	add.s32 	%r14, %r13, -54;
	selp.b32 	%r15, %r12, %r9, %p1;
	selp.b32 	%r16, %r11, %r8, %p1;
	selp.b32 	%r1, %r14, %r10, %p1;
	add.s32 	%r45, %r1, -1023;
	and.b32  	%r17, %r16, -2146435073;
	or.b32  	%r18, %r17, 1072693248;
	mov.b64 	%fd107, {%r15, %r18};
	setp.lt.u32 	%p2, %r18, 1073127583;
	@%p2 bra 	$L__BB1_2;
	{
	.reg .b32 %temp; 
	mov.b64 	{%r19, %temp}, %fd107;
	}
	{
	.reg .b32 %temp; 
	mov.b64 	{%temp, %r20}, %fd107;
	}
	add.s32 	%r21, %r20, -1048576;
	mov.b64 	%fd107, {%r19, %r21};
	add.s32 	%r45, %r1, -1022;
$L__BB1_2:
	add.f64 	%fd12, %fd107, 0dBFF0000000000000;
	add.f64 	%fd13, %fd107, 0d3FF0000000000000;
	rcp.approx.ftz.f64 	%fd14, %fd13;
	neg.f64 	%fd15, %fd13;
	fma.rn.f64 	%fd16, %fd15, %fd14, 0d3FF0000000000000;
	fma.rn.f64 	%fd17, %fd16, %fd16, %fd16;
	fma.rn.f64 	%fd18, %fd17, %fd14, %fd14;
	mul.f64 	%fd19, %fd12, %fd18;
	fma.rn.f64 	%fd20, %fd12, %fd18, %fd19;
	mul.f64 	%fd21, %fd20, %fd20;
	fma.rn.f64 	%fd22, %fd21, 0d3EB0F5FF7D2CAFE2, 0d3ED0F5D241AD3B5A;
	fma.rn.f64 	%fd23, %fd22, %fd21, 0d3EF3B20A75488A3F;
	fma.rn.f64 	%fd24, %fd23, %fd21, 0d3F1745CDE4FAECD5;
	fma.rn.f64 	%fd25, %fd24, %fd21, 0d3F3C71C7258A578B;
	fma.rn.f64 	%fd26, %fd25, %fd21, 0d3F6249249242B910;
	fma.rn.f64 	%fd27, %fd26, %fd21, 0d3F89999999999DFB;
	sub.f64 	%fd28, %fd12, %fd20;
	add.f64 	%fd29, %fd28, %fd28;
	neg.f64 	%fd30, %fd20;
	fma.rn.f64 	%fd31, %fd30, %fd12, %fd29;
	mul.f64 	%fd32, %fd18, %fd31;
	fma.rn.f64 	%fd33, %fd21, %fd27, 0d3FB5555555555555;
	mov.f64 	%fd34, 0d3FB5555555555555;
	sub.f64 	%fd35, %fd34, %fd33;
	fma.rn.f64 	%fd36, %fd21, %fd27, %fd35;
	add.f64 	%fd37, %fd36, 0dBC46A4CB00B9E7B0;
	add.f64 	%fd38, %fd33, %fd37;
	sub.f64 	%fd39, %fd33, %fd38;
	add.f64 	%fd40, %fd37, %fd39;
	mul.rn.f64 	%fd41, %fd20, %fd20;
	neg.f64 	%fd42, %fd41;
	fma.rn.f64 	%fd43, %fd20, %fd20, %fd42;
	{
	.reg .b32 %temp; 
	mov.b64 	{%r22, %temp}, %fd32;
	}
	{
	.reg .b32 %temp; 
	mov.b64 	{%temp, %r23}, %fd32;
	}
	add.s32 	%r24, %r23, 1048576;
	mov.b64 	%fd44, {%r22, %r24};
	fma.rn.f64 	%fd45, %fd20, %fd44, %fd43;
	mul.rn.f64 	%fd46, %fd41, %fd20;
	neg.f64 	%fd47, %fd46;
	fma.rn.f64 	%fd48, %fd41, %fd20, %fd47;
	fma.rn.f64 	%fd49, %fd41, %fd32, %fd48;
	fma.rn.f64 	%fd50, %fd45, %fd20, %fd49;
	mul.rn.f64 	%fd51, %fd38, %fd46;
	neg.f64 	%fd52, %fd51;
	fma.rn.f64 	%fd53, %fd38, %fd46, %fd52;
	fma.rn.f64 	%fd54, %fd38, %fd50, %fd53;
	fma.rn.f64 	%fd55, %fd40, %fd46, %fd54;
	add.f64 	%fd56, %fd51, %fd55;
	sub.f64 	%fd57, %fd51, %fd56;
	add.f64 	%fd58, %fd55, %fd57;
	add.f64 	%fd59, %fd20, %fd56;
	sub.f64 	%fd60, %fd20, %fd59;
	add.f64 	%fd61, %fd56, %fd60;
	add.f64 	%fd62, %fd58, %fd61;
	add.f64 	%fd63, %fd32, %fd62;
	add.f64 	%fd64, %fd59, %fd63;
	sub.f64 	%fd65, %fd59, %fd64;
	add.f64 	%fd66, %fd63, %fd65;
	xor.b32  	%r25, %r45, -2147483648;
	mov.b32 	%r26, 1127219200;
	mov.b64 	%fd67, {%r25, %r26};
	mov.b32 	%r27, -2147483648;
	mov.b64 	%fd68, {%r27, %r26};
	sub.f64 	%fd69, %fd67, %fd68;
	fma.rn.f64 	%fd70, %fd69, 0d3FE62E42FEFA39EF, %fd64;
	fma.rn.f64 	%fd71, %fd69, 0dBFE62E42FEFA39EF, %fd70;
	sub.f64 	%fd72, %fd71, %fd64;
	sub.f64 	%fd73, %fd66, %fd72;
	fma.rn.f64 	%fd74, %fd69, 0d3C7ABC9E3B39803F, %fd73;
	add.f64 	%fd75, %fd70, %fd74;
	sub.f64 	%fd76, %fd70, %fd75;
	add.f64 	%fd77, %fd74, %fd76;
	mov.f64 	%fd78, 0d4026000000000000;
	{
	.reg .b32 %temp; 
	mov.b64 	{%temp, %r28}, %fd78;
	}
	{
	.reg .b32 %temp; 
	mov.b64 	{%r29, %temp}, %fd78;
	}
	shl.b32 	%r30, %r28, 1;
	setp.gt.u32 	%p3, %r30, -33554433;
	and.b32  	%r31, %r28, -15728641;
	selp.b32 	%r32, %r31, %r28, %p3;
	mov.b64 	%fd79, {%r29, %r32};
	mul.rn.f64 	%fd80, %fd75, %fd79;
	neg.f64 	%fd81, %fd80;
	fma.rn.f64 	%fd82, %fd75, %fd79, %fd81;
	fma.rn.f64 	%fd83, %fd77, %fd79, %fd82;
	add.f64 	%fd4, %fd80, %fd83;
	sub.f64 	%fd84, %fd80, %fd4;
	add.f64 	%fd5, %fd83, %fd84;
	fma.rn.f64 	%fd85, %fd4, 0d3FF71547652B82FE, 0d4338000000000000;
	{
	.reg .b32 %temp; 
	mov.b64 	{%r5, %temp}, %fd85;
	}
	mov.f64 	%fd86, 0dC338000000000000;
	add.rn.f64 	%fd87, %fd85, %fd86;
	fma.rn.f64 	%fd88, %fd87, 0dBFE62E42FEFA39EF, %fd4;
	fma.rn.f64 	%fd89, %fd87, 0dBC7ABC9E3B39803F, %fd88;
	fma.rn.f64 	%fd90, %fd89, 0d3E5ADE1569CE2BDF, 0d3E928AF3FCA213EA;
	fma.rn.f64 	%fd91, %fd90, %fd89, 0d3EC71DEE62401315;
	fma.rn.f64 	%fd92, %fd91, %fd89, 0d3EFA01997C89EB71;
	fma.rn.f64 	%fd93, %fd92, %fd89, 0d3F2A01A014761F65;
	fma.rn.f64 	%fd94, %fd93, %fd89, 0d3F56C16C1852B7AF;
	fma.rn.f64 	%fd95, %fd94, %fd89, 0d3F81111111122322;
	fma.rn.f64 	%fd96, %fd95, %fd89, 0d3FA55555555502A1;
	fma.rn.f64 	%fd97, %fd96, %fd89, 0d3FC5555555555511;
	fma.rn.f64 	%fd98, %fd97, %fd89, 0d3FE000000000000B;
	fma.rn.f64 	%fd99, %fd98, %fd89, 0d3FF0000000000000;
	fma.rn.f64 	%fd100, %fd99, %fd89, 0d3FF0000000000000;
	{
	.reg .b32 %temp; 
	mov.b64 	{%r6, %temp}, %fd100;
	}
	{
	.reg .b32 %temp; 
	mov.b64 	{%temp, %r7}, %fd100;
	}
	shl.b32 	%r33, %r5, 20;
	add.s32 	%r34, %r33, %r7;
	mov.b64 	%fd108, {%r6, %r34};
	{
	.reg .b32 %temp; 
	mov.b64 	{%temp, %r35}, %fd4;
	}
	mov.b32 	%f2, %r35;
	abs.f32 	%f1, %f2;
	setp.lt.f32 	%p4, %f1, 0f4086232B;
	@%p4 bra 	$L__BB1_5;
	setp.lt.f64 	%p5, %fd4, 0d0000000000000000;
	add.f64 	%fd101, %fd4, 0d7FF0000000000000;
	selp.f64 	%fd108, 0d0000000000000000, %fd101, %p5;
	setp.geu.f32 	%p6, %f1, 0f40874800;
	@%p6 bra 	$L__BB1_5;
	shr.u32 	%r36, %r5, 31;
	add.s32 	%r37, %r5, %r36;
	shr.s32 	%r38, %r37, 1;
	shl.b32 	%r39, %r38, 20;
	add.s32 	%r40, %r7, %r39;
	mov.b64 	%fd102, {%r6, %r40};
	sub.s32 	%r41, %r5, %r38;
	shl.b32 	%r42, %r41, 20;
	add.s32 	%r43, %r42, 1072693248;
	mov.b32 	%r44, 0;
	mov.b64 	%fd103, {%r44, %r43};
	mul.f64 	%fd108, %fd103, %fd102;
$L__BB1_5:
	abs.f64 	%fd104, %fd108;
	setp.eq.f64 	%p7, %fd104, 0d7FF0000000000000;
	fma.rn.f64 	%fd105, %fd108, %fd5, %fd108;
	selp.f64 	%fd106, %fd108, %fd105, %p7;
	st.param.f64 	[func_retval0], %fd106;
	ret;

}


// ===== COMPILED SASS (sm_100) =====

	.target	sm_100

	.elftype	@"ET_EXEC"


//--------------------- .note.nv.tkinfo           --------------------------
	.section	.note.nv.tkinfo,"",@"SHT_NOTE"
	.sectionflags	@"SHF_NOTE_NV_TKINFO"
	.tkinfo
        /*0018*/ 	.word	0x00000002
        /*0030*/ 	.string	""
        /*0030*/ 	.string	"ptxas"
        /*0030*/ 	.string	"Cuda compilation tools, release 13.0, V13.0.88"
        /*0030*/ 	.string	"Build cuda_13.0.r13.0/compiler.36424714_0"
        /*0030*/ 	.string	"-arch sm_100 -m 64 "



//--------------------- .note.nv.cuinfo           --------------------------
	.section	.note.nv.cuinfo,"",@"SHT_NOTE"
	.sectionflags	@"SHF_NOTE_NV_CUINFO"
        /*0018*/ 	.short	0x0002
        /*001a*/ 	.short	0x0064
        /*001c*/ 	.short	0x0082
	.zero		2


//--------------------- .nv.info                  --------------------------
	.section	.nv.info,"",@"SHT_CUDA_INFO"
	.align	4


	//----- nvinfo : EIATTR_REGCOUNT
	.align		4
        /*0000*/ 	.byte	0x04, 0x2f
        /*0002*/ 	.short	(.L_1 - .L_0)
	.align		4
.L_0:
        /*0004*/ 	.word	index@(_Z13sum_reductionPii)
        /*0008*/ 	.word	0x0000001a


	//----- nvinfo : EIATTR_FRAME_SIZE
	.align		4
.L_1:
        /*000c*/ 	.byte	0x04, 0x11
        /*000e*/ 	.short	(.L_3 - .L_2)
	.align		4
.L_2:
        /*0010*/ 	.word	index@($_Z13sum_reductionPii$__internal_accurate_pow)
        /*0014*/ 	.word	0x00000000


	//----- nvinfo : EIATTR_FRAME_SIZE
	.align		4
.L_3:
        /*0018*/ 	.byte	0x04, 0x11
        /*001a*/ 	.short	(.L_5 - .L_4)
	.align		4
.L_4:
        /*001c*/ 	.word	index@(_Z13sum_reductionPii)
        /*0020*/ 	.word	0x00000000


	//----- nvinfo : EIATTR_MIN_STACK_SIZE
	.align		4
.L_5:
        /*0024*/ 	.byte	0x04, 0x12
        /*0026*/ 	.short	(.L_7 - .L_6)
	.align		4
.L_6:
        /*0028*/ 	.word	index@(_Z13sum_reductionPii)
        /*002c*/ 	.word	0x00000000
.L_7:


//--------------------- .nv.compat                --------------------------
	.section	.nv.compat,"",@"SHT_CUDA_COMPAT_INFO"
	.align	4
        /*0000*/ 	.byte	0x02, 0x09, 0x00, 0x00, 0x02, 0x02, 0x01, 0x00, 0x02, 0x05, 0x05, 0x00, 0x03, 0x07, 0x01, 0x01
        /*0010*/ 	.byte	0x02, 0x03, 0x00, 0x00, 0x02, 0x06, 0x01, 0x00, 0x04, 0x0b, 0x08, 0x00, 0x01, 0x00, 0x00, 0x00
        /*0020*/ 	.byte	0x00, 0x00, 0x00, 0x00


//--------------------- .nv.info._Z13sum_reductionPii --------------------------
	.section	.nv.info._Z13sum_reductionPii,"",@"SHT_CUDA_INFO"
	.sectionflags	@""
	.align	4


	//----- nvinfo : EIATTR_CUDA_API_VERSION
	.align		4
        /*0000*/ 	.byte	0x04, 0x37
        /*0002*/ 	.short	(.L_9 - .L_8)
.L_8:
        /*0004*/ 	.word	0x00000082


	//----- nvinfo : EIATTR_KPARAM_INFO
	.align		4
.L_9:
        /*0008*/ 	.byte	0x04, 0x17
        /*000a*/ 	.short	(.L_11 - .L_10)
.L_10:
        /*000c*/ 	.word	0x00000000
        /*0010*/ 	.short	0x0001
        /*0012*/ 	.short	0x0008
        /*0014*/ 	.byte	0x00, 0xf0, 0x11, 0x00


	//----- nvinfo : EIATTR_KPARAM_INFO
	.align		4
.L_11:
        /*0018*/ 	.byte	0x04, 0x17
        /*001a*/ 	.short	(.L_13 - .L_12)
.L_12:
        /*001c*/ 	.word	0x00000000
        /*0020*/ 	.short	0x0000
        /*0022*/ 	.short	0x0000
        /*0024*/ 	.byte	0x00, 0xf5, 0x21, 0x00


	//----- nvinfo : EIATTR_SPARSE_MMA_MASK
	.align		4
.L_13:
        /*0028*/ 	.byte	0x03, 0x50
        /*002a*/ 	.short	0x0000


	//----- nvinfo : EIATTR_MAXREG_COUNT
	.align		4
        /*002c*/ 	.byte	0x03, 0x1b
        /*002e*/ 	.short	0x00ff


	//----- nvinfo : EIATTR_MERCURY_ISA_VERSION
	.align		4
        /*0030*/ 	.byte	0x03, 0x5f
        /*0032*/ 	.short	0x0101


	//----- nvinfo : EIATTR_VRC_CTA_INIT_COUNT
	.align		4
        /*0034*/ 	.byte	0x02, 0x4a
	.zero		1
	.zero		1


	//----- nvinfo : EIATTR_EXIT_INSTR_OFFSETS
	.align		4
        /*0038*/ 	.byte	0x04, 0x1c
        /*003a*/ 	.short	(.L_15 - .L_14)


	//   ....[0]....
.L_14:
        /*003c*/ 	.word	0x000000e0


	//   ....[1]....
        /*0040*/ 	.word	0x00000110


	//   ....[2]....
        /*0044*/ 	.word	0x000001c0


	//----- nvinfo : EIATTR_CRS_STACK_SIZE
	.align		4
.L_15:
        /*0048*/ 	.byte	0x04, 0x1e
        /*004a*/ 	.short	(.L_17 - .L_16)
.L_16:
        /*004c*/ 	.word	0x00000000


	//----- nvinfo : EIATTR_CBANK_PARAM_SIZE
	.align		4
.L_17:
        /*0050*/ 	.byte	0x03, 0x19
        /*0052*/ 	.short	0x000c


	//----- nvinfo : EIATTR_PARAM_CBANK
	.align		4
        /*0054*/ 	.byte	0x04, 0x0a
        /*0056*/ 	.short	(.L_19 - .L_18)
	.align		4
.L_18:
        /*0058*/ 	.word	index@(.nv.constant0._Z13sum_reductionPii)
        /*005c*/ 	.short	0x0380
        /*005e*/ 	.short	0x000c


	//----- nvinfo : EIATTR_SW_WAR
	.align		4
.L_19:
        /*0060*/ 	.byte	0x04, 0x36
        /*0062*/ 	.short	(.L_21 - .L_20)
.L_20:
        /*0064*/ 	.word	0x00000008
.L_21:


//--------------------- .nv.callgraph             --------------------------
	.section	.nv.callgraph,"",@"SHT_CUDA_CALLGRAPH"
	.align	4
	.sectionentsize	8
	.align		4
        /*0000*/ 	.word	0x00000000
	.align		4
        /*0004*/ 	.word	0xffffffff
	.align		4
        /*0008*/ 	.word	0x00000000
	.align		4
        /*000c*/ 	.word	0xfffffffe
	.align		4
        /*0010*/ 	.word	0x00000000
	.align		4
        /*0014*/ 	.word	0xfffffffd
	.align		4
        /*0018*/ 	.word	0x00000000
	.align		4
        /*001c*/ 	.word	0xfffffffc


//--------------------- .text._Z13sum_reductionPii --------------------------
	.section	.text._Z13sum_reductionPii,"ax",@progbits
	.align	128
        .global         _Z13sum_reductionPii
        .type           _Z13sum_reductionPii,@function
        .size           _Z13sum_reductionPii,(.L_x_2 - _Z13sum_reductionPii)
        .other          _Z13sum_reductionPii,@"STO_CUDA_ENTRY STV_DEFAULT"
_Z13sum_reductionPii:
.text._Z13sum_reductionPii:
[----:B------:R-:W-:Y:S01]  /*0000*/  LDC R1, c[0x0][0x37c] ;  /* 0x0000df00ff017b82 */ /* 0x000fe20000000800 */
[----:B------:R-:W0:Y:S01]  /*0010*/  S2R R0, SR_TID.X ;  /* 0x0000000000007919 */ /* 0x000e220000002100 */
[----:B------:R-:W0:Y:S01]  /*0020*/  LDCU UR4, c[0x0][0x360] ;  /* 0x00006c00ff0477ac */ /* 0x000e220008000800 */
[----:B------:R-:W-:Y:S01]  /*0030*/  MOV R2, 0x70 ;  /* 0x0000007000027802 */ /* 0x000fe20000000f00 */
[----:B------:R-:W0:Y:S02]  /*0040*/  S2R R3, SR_CTAID.X ;  /* 0x0000000000037919 */ /* 0x000e240000002500 */
[----:B0-----:R-:W-:-:S07]  /*0050*/  IMAD R0, R3, UR4, R0 ;  /* 0x0000000403007c24 */ /* 0x001fce000f8e0200 */
[----:B------:R-:W-:Y:S05]  /*0060*/  CALL.REL.NOINC `($_Z13sum_reductionPii$__internal_accurate_pow) ;  /* 0x0000000000587944 */ /* 0x000fea0003c00000 */
[----:B------:R-:W-:Y:S01]  /*0070*/  IMAD.MOV.U32 R3, RZ, RZ, R5 ;  /* 0x000000ffff037224 */ /* 0x000fe200078e0005 */
[----:B------:R-:W0:Y:S01]  /*0080*/  LDCU UR4, c[0x0][0x388] ;  /* 0x00007100ff0477ac */ /* 0x000e220008000800 */
[----:B------:R-:W-:Y:S02]  /*0090*/  IMAD.MOV.U32 R2, RZ, RZ, R4 ;  /* 0x000000ffff027224 */ /* 0x000fe400078e0004 */
[----:B------:R-:W-:Y:S02]  /*00a0*/  IMAD.MOV.U32 R5, RZ, RZ, 0x1 ;  /* 0x00000001ff057424 */ /* 0x000fe400078e00ff */
[----:B------:R-:W1:Y:S03]  /*00b0*/  F2I.F64.TRUNC R3, R2 ;  /* 0x0000000200037311 */ /* 0x000e66000030d100 */
[----:B0-----:R-:W-:Y:S02]  /*00c0*/  SHF.L.U32 R5, R5, UR4, RZ ;  /* 0x0000000405057c19 */ /* 0x001fe400080006ff */
[----:B-1----:R-:W-:-:S13]  /*00d0*/  ISETP.GE.AND P0, PT, R0, R3, PT ;  /* 0x000000030000720c */ /* 0x002fda0003f06270 */
[----:B------:R-:W-:Y:S05]  /*00e0*/  @P0 EXIT ;  /* 0x000000000000094d */ /* 0x000fea0003800000 */
[----:B------:R-:W-:-:S04]  /*00f0*/  IADD3 R3, PT, PT, R5, -0x1, RZ ;  /* 0xffffffff05037810 */ /* 0x000fc80007ffe0ff */
[----:B------:R-:W-:-:S13]  /*0100*/  LOP3.LUT P0, RZ, R3, R0, RZ, 0xc0, !PT ;  /* 0x0000000003ff7212 */ /* 0x000fda000780c0ff */
[----:B------:R-:W-:Y:S05]  /*0110*/  @P0 EXIT ;  /* 0x000000000000094d */ /* 0x000fea0003800000 */
[----:B------:R-:W0:Y:S01]  /*0120*/  LDC.64 R2, c[0x0][0x380] ;  /* 0x0000e000ff027b82 */ /* 0x000e220000000a00 */
[----:B------:R-:W1:Y:S01]  /*0130*/  LDCU.64 UR4, c[0x0][0x358] ;  /* 0x00006b00ff0477ac */ /* 0x000e620008000a00 */
[----:B------:R-:W-:-:S04]  /*0140*/  LEA.HI R5, R5, R5, RZ, 0x1 ;  /* 0x0000000505057211 */ /* 0x000fc800078f08ff */
[----:B------:R-:W-:Y:S01]  /*0150*/  LEA.HI.SX32 R7, R5, R0, 0x1f ;  /* 0x0000000005077211 */ /* 0x000fe200078ffaff */
[----:B0-----:R-:W-:-:S04]  /*0160*/  IMAD.WIDE R4, R0, 0x4, R2 ;  /* 0x0000000400047825 */ /* 0x001fc800078e0202 */
[----:B------:R-:W-:Y:S02]  /*0170*/  IMAD.WIDE R2, R7, 0x4, R2 ;  /* 0x0000000407027825 */ /* 0x000fe400078e0202 */
[----:B-1----:R-:W2:Y:S04]  /*0180*/  LDG.E R7, desc[UR4][R4.64] ;  /* 0x0000000404077981 */ /* 0x002ea8000c1e1900 */
[----:B------:R-:W2:Y:S02]  /*0190*/  LDG.E R2, desc[UR4][R2.64] ;  /* 0x0000000402027981 */ /* 0x000ea4000c1e1900 */
[----:B--2---:R-:W-:-:S05]  /*01a0*/  IMAD.IADD R7, R2, 0x1, R7 ;  /* 0x0000000102077824 */ /* 0x004fca00078e0207 */
[----:B------:R-:W-:Y:S01]  /*01b0*/  STG.E desc[UR4][R4.64], R7 ;  /* 0x0000000704007986 */ /* 0x000fe2000c101904 */
[----:B------:R-:W-:Y:S05]  /*01c0*/  EXIT ;  /* 0x000000000000794d */ /* 0x000fea0003800000 */
        .type           $_Z13sum_reductionPii$__internal_accurate_pow,@function
        .size           $_Z13sum_reductionPii$__internal_accurate_pow,(.L_x_2 - $_Z13sum_reductionPii$__internal_accurate_pow)
$_Z13sum_reductionPii$__internal_accurate_pow:
[----:B------:R-:W0:Y:S01]  /*01d0*/  MUFU.RCP64H R7, 2 ;  /* 0x4000000000077908 */ /* 0x000e220000001800 */
[----:B------:R-:W-:Y:S02]  /*01e0*/  HFMA2 R5, -RZ, RZ, 2, 0 ;  /* 0x40000000ff057431 */ /* 0x000fe400000001ff */
[----:B------:R-:W-:Y:S01]  /*01f0*/  IMAD.MOV.U32 R4, RZ, RZ, 0x0 ;  /* 0x00000000ff047424 */ /* 0x000fe200078e00ff */
[----:B------:R-:W-:Y:S01]  /*0200*/  MOV R9, 0x3ed0f5d2 ;  /* 0x3ed0f5d200097802 */ /* 0x000fe20000000f00 */
[----:B------:R-:W-:Y:S01]  /*0210*/  IMAD.MOV.U32 R6, RZ, RZ, RZ ;  /* 0x000000ffff067224 */ /* 0x000fe200078e00ff */
[----:B------:R-:W-:Y:S01]  /*0220*/  UMOV UR4, 0x7d2cafe2 ;  /* 0x7d2cafe200047882 */ /* 0x000fe20000000000 */
[----:B------:R-:W-:Y:S01]  /*0230*/  IMAD.MOV.U32 R8, RZ, RZ, 0x41ad3b5a ;  /* 0x41ad3b5aff087424 */ /* 0x000fe200078e00ff */
[----:B------:R-:W-:-:S03]  /*0240*/  UMOV UR5, 0x3eb0f5ff ;  /* 0x3eb0f5ff00057882 */ /* 0x000fc60000000000 */
[----:B0-----:R-:W-:-:S08]  /*0250*/  DFMA R4, R6, -R4, 1 ;  /* 0x3ff000000604742b */ /* 0x001fd00000000804 */
[----:B------:R-:W-:-:S08]  /*0260*/  DFMA R4, R4, R4, R4 ;  /* 0x000000040404722b */ /* 0x000fd00000000004 */
[----:B------:R-:W-:-:S08]  /*0270*/  DFMA R6, R6, R4, R6 ;  /* 0x000000040606722b */ /* 0x000fd00000000006 */
[----:B------:R-:W-:-:S08]  /*0280*/  DMUL R4, RZ, R6 ;  /* 0x00000006ff047228 */ /* 0x000fd00000000000 */
[----:B------:R-:W-:-:S08]  /*0290*/  DFMA R4, RZ, R6, R4 ;  /* 0x00000006ff04722b */ /* 0x000fd00000000004 */
[----:B------:R-:W-:Y:S02]  /*02a0*/  DMUL R10, R4, R4 ;  /* 0x00000004040a7228 */ /* 0x000fe40000000000 */
[----:B------:R-:W-:-:S06]  /*02b0*/  DADD R12, RZ, -R4 ;  /* 0x00000000ff0c7229 */ /* 0x000fcc0000000804 */
[----:B------:R-:W-:Y:S01]  /*02c0*/  DFMA R8, R10, UR4, R8 ;  /* 0x000000040a087c2b */ /* 0x000fe20008000008 */
[----:B------:R-:W-:Y:S01]  /*02d0*/  UMOV UR4, 0x75488a3f ;  /* 0x75488a3f00047882 */ /* 0x000fe20000000000 */
[----:B------:R-:W-:Y:S01]  /*02e0*/  UMOV UR5, 0x3ef3b20a ;  /* 0x3ef3b20a00057882 */ /* 0x000fe20000000000 */
[----:B------:R-:W-:Y:S02]  /*02f0*/  DADD R16, R12, R12 ;  /* 0x000000000c107229 */ /* 0x000fe4000000000c */
[----:B------:R-:W-:-:S03]  /*0300*/  DMUL R12, R4, R4 ;  /* 0x00000004040c7228 */ /* 0x000fc60000000000 */
[----:B------:R-:W-:Y:S01]  /*0310*/  DFMA R8, R10, R8, UR4 ;  /* 0x000000040a087e2b */ /* 0x000fe20008000008 */
[----:B------:R-:W-:Y:S01]  /*0320*/  UMOV UR4, 0xe4faecd5 ;  /* 0xe4faecd500047882 */ /* 0x000fe20000000000 */
[----:B------:R-:W-:Y:S01]  /*0330*/  UMOV UR5, 0x3f1745cd ;  /* 0x3f1745cd00057882 */ /* 0x000fe20000000000 */
[----:B------:R-:W-:-:S05]  /*0340*/  DFMA R16, RZ, -R4, R16 ;  /* 0x80000004ff10722b */ /* 0x000fca0000000010 */
[----:B------:R-:W-:Y:S01]  /*0350*/  DFMA R8, R10, R8, UR4 ;  /* 0x000000040a087e2b */ /* 0x000fe20008000008 */
[----:B------:R-:W-:Y:S01]  /*0360*/  UMOV UR4, 0x258a578b ;  /* 0x258a578b00047882 */ /* 0x000fe20000000000 */
[----:B------:R-:W-:Y:S01]  /*0370*/  UMOV UR5, 0x3f3c71c7 ;  /* 0x3f3c71c700057882 */ /* 0x000fe20000000000 */
[----:B------:R-:W-:-:S05]  /*0380*/  DMUL R6, R6, R16 ;  /* 0x0000001006067228 */ /* 0x000fca0000000000 */
[----:B------:R-:W-:Y:S01]  /*0390*/  DFMA R8, R10, R8, UR4 ;  /* 0x000000040a087e2b */ /* 0x000fe20008000008 */
[----:B------:R-:W-:Y:S01]  /*03a0*/  UMOV UR4, 0x9242b910 ;  /* 0x9242b91000047882 */ /* 0x000fe20000000000 */
[----:B------:R-:W-:-:S03]  /*03b0*/  UMOV UR5, 0x3f624924 ;  /* 0x3f62492400057882 */ /* 0x000fc60000000000 */
[----:B------:R-:W-:Y:S02]  /*03c0*/  VIADD R21, R7, 0x100000 ;  /* 0x0010000007157836 */ /* 0x000fe40000000000 */
[----:B------:R-:W-:Y:S01]  /*03d0*/  IMAD.MOV.U32 R20, RZ, RZ, R6 ;  /* 0x000000ffff147224 */ /* 0x000fe200078e0006 */
[----:B------:R-:W-:Y:S01]  /*03e0*/  DFMA R8, R10, R8, UR4 ;  /* 0x000000040a087e2b */ /* 0x000fe20008000008 */
[----:B------:R-:W-:Y:S01]  /*03f0*/  UMOV UR4, 0x99999dfb ;  /* 0x99999dfb00047882 */ /* 0x000fe20000000000 */
[----:B------:R-:W-:-:S06]  /*0400*/  UMOV UR5, 0x3f899999 ;  /* 0x3f89999900057882 */ /* 0x000fcc0000000000 */
[----:B------:R-:W-:Y:S01]  /*0410*/  DFMA R14, R10, R8, UR4 ;  /* 0x000000040a0e7e2b */ /* 0x000fe20008000008 */
[----:B------:R-:W-:Y:S01]  /*0420*/  UMOV UR4, 0x55555555 ;  /* 0x5555555500047882 */ /* 0x000fe20000000000 */
[----:B------:R-:W-:-:S06]  /*0430*/  UMOV UR5, 0x3fb55555 ;  /* 0x3fb5555500057882 */ /* 0x000fcc0000000000 */
[----:B------:R-:W-:-:S08]  /*0440*/  DFMA R8, R10, R14, UR4 ;  /* 0x000000040a087e2b */ /* 0x000fd0000800000e */
[----:B------:R-:W-:Y:S01]  /*0450*/  DADD R18, -R8, UR4 ;  /* 0x0000000408127e29 */ /* 0x000fe20008000100 */
[----:B------:R-:W-:Y:S01]  /*0460*/  UMOV UR4, 0xb9e7b0 ;  /* 0x00b9e7b000047882 */ /* 0x000fe20000000000 */
[----:B------:R-:W-:-:S06]  /*0470*/  UMOV UR5, 0x3c46a4cb ;  /* 0x3c46a4cb00057882 */ /* 0x000fcc0000000000 */
[----:B------:R-:W-:Y:S02]  /*0480*/  DFMA R18, R10, R14, R18 ;  /* 0x0000000e0a12722b */ /* 0x000fe40000000012 */
[----:B------:R-:W-:-:S06]  /*0490*/  DMUL R10, R4, R12 ;  /* 0x0000000c040a7228 */ /* 0x000fcc0000000000 */
[----:B------:R-:W-:Y:S01]  /*04a0*/  DADD R16, R18, -UR4 ;  /* 0x8000000412107e29 */ /* 0x000fe20008000000 */
[----:B------:R-:W-:Y:S01]  /*04b0*/  UMOV UR4, 0x0 ;  /* 0x0000000000047882 */ /* 0x000fe20000000000 */
[C---:B------:R-:W-:Y:S01]  /*04c0*/  DFMA R22, R4.reuse, R12, -R10 ;  /* 0x0000000c0416722b */ /* 0x040fe2000000080a */
[----:B------:R-:W-:Y:S01]  /*04d0*/  UMOV UR5, 0x3ff00000 ;  /* 0x3ff0000000057882 */ /* 0x000fe20000000000 */
[----:B------:R-:W-:-:S04]  /*04e0*/  DFMA R18, R4, R4, -R12 ;  /* 0x000000040412722b */ /* 0x000fc8000000080c */
[----:B------:R-:W-:Y:S02]  /*04f0*/  DADD R14, R8, R16 ;  /* 0x00000000080e7229 */ /* 0x000fe40000000010 */
[----:B------:R-:W-:Y:S02]  /*0500*/  DFMA R22, R6, R12, R22 ;  /* 0x0000000c0616722b */ /* 0x000fe40000000016 */
[----:B------:R-:W-:-:S04]  /*0510*/  DFMA R18, R4, R20, R18 ;  /* 0x000000140412722b */ /* 0x000fc80000000012 */
[----:B------:R-:W-:Y:S02]  /*0520*/  DMUL R12, R14, R10 ;  /* 0x0000000a0e0c7228 */ /* 0x000fe40000000000 */
[----:B------:R-:W-:Y:S02]  /*0530*/  DADD R8, R8, -R14 ;  /* 0x0000000008087229 */ /* 0x000fe4000000080e */
[----:B------:R-:W-:-:S04]  /*0540*/  DFMA R18, R4, R18, R22 ;  /* 0x000000120412722b */ /* 0x000fc80000000016 */
[----:B------:R-:W-:Y:S02]  /*0550*/  DFMA R20, R14, R10, -R12 ;  /* 0x0000000a0e14722b */ /* 0x000fe4000000080c */
[----:B------:R-:W-:-:S06]  /*0560*/  DADD R8, R16, R8 ;  /* 0x0000000010087229 */ /* 0x000fcc0000000008 */
[----:B------:R-:W-:-:S08]  /*0570*/  DFMA R18, R14, R18, R20 ;  /* 0x000000120e12722b */ /* 0x000fd00000000014 */
[----:B------:R-:W-:-:S08]  /*0580*/  DFMA R18, R8, R10, R18 ;  /* 0x0000000a0812722b */ /* 0x000fd00000000012 */
[----:B------:R-:W-:-:S08]  /*0590*/  DADD R10, R12, R18 ;  /* 0x000000000c0a7229 */ /* 0x000fd00000000012 */
[--C-:B------:R-:W-:Y:S02]  /*05a0*/  DADD R8, R4, R10.reuse ;  /* 0x0000000004087229 */ /* 0x100fe4000000000a */
[----:B------:R-:W-:-:S06]  /*05b0*/  DADD R12, R12, -R10 ;  /* 0x000000000c0c7229 */ /* 0x000fcc000000080a */
[----:B------:R-:W-:Y:S02]  /*05c0*/  DADD R4, R4, -R8 ;  /* 0x0000000004047229 */ /* 0x000fe40000000808 */
[----:B------:R-:W-:-:S06]  /*05d0*/  DADD R12, R18, R12 ;  /* 0x00000000120c7229 */ /* 0x000fcc000000000c */
[----:B------:R-:W-:-:S08]  /*05e0*/  DADD R4, R10, R4 ;  /* 0x000000000a047229 */ /* 0x000fd00000000004 */
[----:B------:R-:W-:-:S08]  /*05f0*/  DADD R4, R12, R4 ;  /* 0x000000000c047229 */ /* 0x000fd00000000004 */
[----:B------:R-:W-:Y:S01]  /*0600*/  DADD R10, R6, R4 ;  /* 0x00000000060a7229 */ /* 0x000fe20000000004 */
[----:B------:R-:W-:Y:S01]  /*0610*/  MOV R6, 0xfefa39ef ;  /* 0xfefa39ef00067802 */ /* 0x000fe20000000f00 */
[----:B------:R-:W-:Y:S01]  /*0620*/  IMAD.MOV.U32 R7, RZ, RZ, 0x3fe62e42 ;  /* 0x3fe62e42ff077424 */ /* 0x000fe200078e00ff */
[----:B------:R-:W-:Y:S01]  /*0630*/  MOV R5, 0x3fe62e42 ;  /* 0x3fe62e4200057802 */ /* 0x000fe20000000f00 */
[----:B------:R-:W-:-:S04]  /*0640*/  IMAD.MOV.U32 R4, RZ, RZ, -0x105c611 ;  /* 0xfefa39efff047424 */ /* 0x000fc800078e00ff */
[----:B------:R-:W-:-:S08]  /*0650*/  DADD R12, R8, R10 ;  /* 0x00000000080c7229 */ /* 0x000fd0000000000a */
[--C-:B------:R-:W-:Y:S02]  /*0660*/  DFMA R6, R6, UR4, R12.reuse ;  /* 0x0000000406067c2b */ /* 0x100fe4000800000c */
[----:B------:R-:W-:-:S06]  /*0670*/  DADD R8, R8, -R12 ;  /* 0x0000000008087229 */ /* 0x000fcc000000080c */
[----:B------:R-:W-:Y:S02]  /*0680*/  DFMA R14, -R4, 1, R6 ;  /* 0x3ff00000040e782b */ /* 0x000fe40000000106 */
[----:B------:R-:W-:Y:S01]  /*0690*/  DADD R8, R10, R8 ;  /* 0x000000000a087229 */ /* 0x000fe20000000008 */
[----:B------:R-:W-:Y:S02]  /*06a0*/  IMAD.MOV.U32 R10, RZ, RZ, 0x3b39803f ;  /* 0x3b39803fff0a7424 */ /* 0x000fe400078e00ff */
[----:B------:R-:W-:-:S03]  /*06b0*/  IMAD.MOV.U32 R11, RZ, RZ, 0x3c7abc9e ;  /* 0x3c7abc9eff0b7424 */ /* 0x000fc600078e00ff */
[----:B------:R-:W-:-:S08]  /*06c0*/  DADD R14, -R12, R14 ;  /* 0x000000000c0e7229 */ /* 0x000fd0000000010e */
[----:B------:R-:W-:-:S08]  /*06d0*/  DADD R8, R8, -R14 ;  /* 0x0000000008087229 */ /* 0x000fd0000000080e */
[----:B------:R-:W-:Y:S01]  /*06e0*/  DFMA R8, R10, UR4, R8 ;  /* 0x000000040a087c2b */ /* 0x000fe20008000008 */
[----:B------:R-:W-:Y:S01]  /*06f0*/  UMOV UR4, 0x3b39803f ;  /* 0x3b39803f00047882 */ /* 0x000fe20000000000 */
[----:B------:R-:W-:-:S06]  /*0700*/  UMOV UR5, 0x3c7abc9e ;  /* 0x3c7abc9e00057882 */ /* 0x000fcc0000000000 */
[----:B------:R-:W-:-:S08]  /*0710*/  DADD R10, R6, R8 ;  /* 0x00000000060a7229 */ /* 0x000fd00000000008 */
[----:B------:R-:W-:Y:S02]  /*0720*/  DADD R12, R6, -R10 ;  /* 0x00000000060c7229 */ /* 0x000fe4000000080a */
[----:B------:R-:W-:-:S06]  /*0730*/  DMUL R6, R10, 11 ;  /* 0x402600000a067828 */ /* 0x000fcc0000000000 */
[----:B------:R-:W-:Y:S02]  /*0740*/  DADD R12, R8, R12 ;  /* 0x00000000080c7229 */ /* 0x000fe4000000000c */
[----:B------:R-:W-:-:S08]  /*0750*/  DFMA R10, R10, 11, -R6 ;  /* 0x402600000a0a782b */ /* 0x000fd00000000806 */
[----:B------:R-:W-:Y:S01]  /*0760*/  DFMA R12, R12, 11, R10 ;  /* 0x402600000c0c782b */ /* 0x000fe2000000000a */
[----:B------:R-:W-:Y:S01]  /*0770*/  MOV R10, 0x652b82fe ;  /* 0x652b82fe000a7802 */ /* 0x000fe20000000f00 */
[----:B------:R-:W-:-:S06]  /*0780*/  IMAD.MOV.U32 R11, RZ, RZ, 0x3ff71547 ;  /* 0x3ff71547ff0b7424 */ /* 0x000fcc00078e00ff */
[----:B------:R-:W-:-:S08]  /*0790*/  DADD R8, R6, R12 ;  /* 0x0000000006087229 */ /* 0x000fd0000000000c */
[----:B------:R-:W-:Y:S02]  /*07a0*/  DFMA R10, R8, R10, 6.75539944105574400000e+15 ;  /* 0x43380000080a742b */ /* 0x000fe4000000000a */
[----:B------:R-:W-:Y:S01]  /*07b0*/  FSETP.GEU.AND P0, PT, |R9|, 4.1917929649353027344, PT ;  /* 0x4086232b0900780b */ /* 0x000fe20003f0e200 */
[----:B------:R-:W-:-:S05]  /*07c0*/  DADD R6, R6, -R8 ;  /* 0x0000000006067229 */ /* 0x000fca0000000808 */
[----:B------:R-:W-:-:S03]  /*07d0*/  DADD R14, R10, -6.75539944105574400000e+15 ;  /* 0xc33800000a0e7429 */ /* 0x000fc60000000000 */
[----:B------:R-:W-:-:S05]  /*07e0*/  DADD R6, R12, R6 ;  /* 0x000000000c067229 */ /* 0x000fca0000000006 */
[----:B------:R-:W-:-:S08]  /*07f0*/  DFMA R4, R14, -R4, R8 ;  /* 0x800000040e04722b */ /* 0x000fd00000000008 */
[----:B------:R-:W-:Y:S01]  /*0800*/  DFMA R4, R14, -UR4, R4 ;  /* 0x800000040e047c2b */ /* 0x000fe20008000004 */
[----:B------:R-:W-:Y:S01]  /*0810*/  UMOV UR4, 0x69ce2bdf ;  /* 0x69ce2bdf00047882 */ /* 0x000fe20000000000 */
[----:B------:R-:W-:Y:S01]  /*0820*/  IMAD.MOV.U32 R14, RZ, RZ, -0x35dec16 ;  /* 0xfca213eaff0e7424 */ /* 0x000fe200078e00ff */
[----:B------:R-:W-:Y:S01]  /*0830*/  MOV R15, 0x3e928af3 ;  /* 0x3e928af3000f7802 */ /* 0x000fe20000000f00 */
[----:B------:R-:W-:-:S05]  /*0840*/  UMOV UR5, 0x3e5ade15 ;  /* 0x3e5ade1500057882 */ /* 0x000fca0000000000 */
[----:B------:R-:W-:Y:S01]  /*0850*/  DFMA R14, R4, UR4, R14 ;  /* 0x00000004040e7c2b */ /* 0x000fe2000800000e */
[----:B------:R-:W-:Y:S01]  /*0860*/  UMOV UR4, 0x62401315 ;  /* 0x6240131500047882 */ /* 0x000fe20000000000 */
[----:B------:R-:W-:-:S06]  /*0870*/  UMOV UR5, 0x3ec71dee ;  /* 0x3ec71dee00057882 */ /* 0x000fcc0000000000 */
[----:B------:R-:W-:Y:S01]  /*0880*/  DFMA R14, R4, R14, UR4 ;  /* 0x00000004040e7e2b */ /* 0x000fe2000800000e */
        /* <DEDUP_REMOVED lines=20> */
[----:B------:R-:W-:-:S08]  /*09d0*/  DFMA R14, R4, R14, UR4 ;  /* 0x00000004040e7e2b */ /* 0x000fd0000800000e */
[----:B------:R-:W-:-:S08]  /*09e0*/  DFMA R14, R4, R14, 1 ;  /* 0x3ff00000040e742b */ /* 0x000fd0000000000e */
[----:B------:R-:W-:-:S10]  /*09f0*/  DFMA R14, R4, R14, 1 ;  /* 0x3ff00000040e742b */ /* 0x000fd4000000000e */
[----:B------:R-:W-:Y:S02]  /*0a00*/  IMAD R5, R10, 0x100000, R15 ;  /* 0x001000000a057824 */ /* 0x000fe400078e020f */
[----:B------:R-:W-:Y:S01]  /*0a10*/  IMAD.MOV.U32 R4, RZ, RZ, R14 ;  /* 0x000000ffff047224 */ /* 0x000fe200078e000e */
[----:B------:R-:W-:Y:S06]  /*0a20*/  @!P0 BRA `(.L_x_0) ;  /* 0x0000000000348947 */ /* 0x000fec0003800000 */
[----:B------:R-:W-:Y:S01]  /*0a30*/  FSETP.GEU.AND P1, PT, |R9|, 4.2275390625, PT ;  /* 0x408748000900780b */ /* 0x000fe20003f2e200 */
[C---:B------:R-:W-:Y:S02]  /*0a40*/  DADD R4, R8.reuse, +INF ;  /* 0x7ff0000008047429 */ /* 0x040fe40000000000 */
[----:B------:R-:W-:-:S08]  /*0a50*/  DSETP.GEU.AND P0, PT, R8, RZ, PT ;  /* 0x000000ff0800722a */ /* 0x000fd00003f0e000 */
[----:B------:R-:W-:Y:S02]  /*0a60*/  FSEL R4, R4, RZ, P0 ;  /* 0x000000ff04047208 */ /* 0x000fe40000000000 */
[----:B------:R-:W-:Y:S01]  /*0a70*/  FSEL R5, R5, RZ, P0 ;  /* 0x000000ff05057208 */ /* 0x000fe20000000000 */
[----:B------:R-:W-:Y:S06]  /*0a80*/  @P1 BRA `(.L_x_0) ;  /* 0x00000000001c1947 */ /* 0x000fec0003800000 */
[----:B------:R-:W-:-:S04]  /*0a90*/  LEA.HI R3, R10, R10, RZ, 0x1 ;  /* 0x0000000a0a037211 */ /* 0x000fc800078f08ff */
[----:B------:R-:W-:-:S04]  /*0aa0*/  SHF.R.S32.HI R3, RZ, 0x1, R3 ;  /* 0x00000001ff037819 */ /* 0x000fc80000011403 */
[----:B------:R-:W-:Y:S01]  /*0ab0*/  IADD3 R4, PT, PT, R10, -R3, RZ ;  /* 0x800000030a047210 */ /* 0x000fe20007ffe0ff */
[----:B------:R-:W-:-:S03]  /*0ac0*/  IMAD R15, R3, 0x100000, R15 ;  /* 0x00100000030f7824 */ /* 0x000fc600078e020f */
[----:B------:R-:W-:Y:S01]  /*0ad0*/  LEA R5, R4, 0x3ff00000, 0x14 ;  /* 0x3ff0000004057811 */ /* 0x000fe200078ea0ff */
[----:B------:R-:W-:-:S06]  /*0ae0*/  IMAD.MOV.U32 R4, RZ, RZ, RZ ;  /* 0x000000ffff047224 */ /* 0x000fcc00078e00ff */
[----:B------:R-:W-:-:S11]  /*0af0*/  DMUL R4, R14, R4 ;  /* 0x000000040e047228 */ /* 0x000fd60000000000 */
.L_x_0:
[----:B------:R-:W-:Y:S01]  /*0b00*/  DFMA R6, R6, R4, R4 ;  /* 0x000000040606722b */ /* 0x000fe20000000004 */
[----:B------:R-:W-:Y:S01]  /*0b10*/  MOV R3, 0x0 ;  /* 0x0000000000037802 */ /* 0x000fe20000000f00 */
[----:B------:R-:W-:-:S08]  /*0b20*/  DSETP.NEU.AND P0, PT, |R4|, +INF , PT ;  /* 0x7ff000000400742a */ /* 0x000fd00003f0d200 */
[----:B------:R-:W-:Y:S02]  /*0b30*/  FSEL R4, R4, R6, !P0 ;  /* 0x0000000604047208 */ /* 0x000fe40004000000 */
[----:B------:R-:W-:Y:S01]  /*0b40*/  FSEL R5, R5, R7, !P0 ;  /* 0x0000000705057208 */ /* 0x000fe20004000000 */
[----:B------:R-:W-:Y:S06]  /*0b50*/  RET.REL.NODEC R2 `(_Z13sum_reductionPii) ;  /* 0xfffffff402287950 */ /* 0x000fec0003c3ffff */
.L_x_1:
[----:B------:R-:W-:-:S00]  /*0b60*/  BRA `(.L_x_1) ;  /* 0xfffffffc00fc7947 */ /* 0x000fc0000383ffff */
[----:B------:R-:W-:-:S00]  /*0b70*/  NOP ;  /* 0x0000000000007918 */ /* 0x000fc00000000000 */
        /* <DEDUP_REMOVED lines=8> */
.L_x_2:


//--------------------- .nv.shared.reserved.0     --------------------------
	.section	.nv.shared.reserved.0,"aw",@nobits
	.weak		__nv_reservedSMEM_offset_0_alias
	.size		__nv_reservedSMEM_offset_0_alias, 0, 64
	.other		__nv_reservedSMEM_offset_0_alias,@"STO_CUDA_RESERVED_SHARED STV_DEFAULT"
__nv_reservedSMEM_offset_0_alias:
	.zero		0
	.zero		64


//--------------------- .nv.constant0._Z13sum_reductionPii --------------------------
	.section	.nv.constant0._Z13sum_reductionPii,"a",@progbits
	.sectionflags	@""
	.align	4
.nv.constant0._Z13sum_reductionPii:
	.zero		908


//--------------------- SYMBOLS --------------------------

	.type		.nv.reservedSmem.offset0,@object
	.size		.nv.reservedSmem.offset0,0x4
